//
// Generated by NVIDIA NVVM Compiler
//
// Compiler Build ID: CL-36424714
// Cuda compilation tools, release 13.0, V13.0.88
// Based on NVVM 20.0.0
//

.version 9.0
.target sm_100
.address_size 64

	// .globl	_Z9vecaddgpuPfS_S_i

.visible .entry _Z9vecaddgpuPfS_S_i(
	.param .u64 .ptr .align 1 _Z9vecaddgpuPfS_S_i_param_0,
	.param .u64 .ptr .align 1 _Z9vecaddgpuPfS_S_i_param_1,
	.param .u64 .ptr .align 1 _Z9vecaddgpuPfS_S_i_param_2,
	.param .u32 _Z9vecaddgpuPfS_S_i_param_3
)
{
	.reg .pred 	%p<2>;
	.reg .b32 	%r<6>;
	.reg .b32 	%f<4>;
	.reg .b64 	%rd<11>;

	ld.param.u64 	%rd1, [_Z9vecaddgpuPfS_S_i_param_0];
	ld.param.u64 	%rd2, [_Z9vecaddgpuPfS_S_i_param_1];
	ld.param.u64 	%rd3, [_Z9vecaddgpuPfS_S_i_param_2];
	ld.param.u32 	%r2, [_Z9vecaddgpuPfS_S_i_param_3];
	mov.u32 	%r3, %tid.x;
	mov.u32 	%r4, %ctaid.x;
	mov.u32 	%r5, %ntid.x;
	mad.lo.s32 	%r1, %r4, %r5, %r3;
	setp.ge.s32 	%p1, %r1, %r2;
	@%p1 bra 	$L__BB0_2;
	cvta.to.global.u64 	%rd4, %rd1;
	cvta.to.global.u64 	%rd5, %rd2;
	cvta.to.global.u64 	%rd6, %rd3;
	mul.wide.s32 	%rd7, %r1, 4;
	add.s64 	%rd8, %rd4, %rd7;
	ld.global.f32 	%f1, [%rd8];
	add.s64 	%rd9, %rd5, %rd7;
	ld.global.f32 	%f2, [%rd9];
	add.f32 	%f3, %f1, %f2;
	add.s64 	%rd10, %rd6, %rd7;
	st.global.f32 	[%rd10], %f3;
$L__BB0_2:
	ret;

}


// ===== COMPILED SASS (sm_100) =====

	.target	sm_100

	.elftype	@"ET_EXEC"


//--------------------- .note.nv.tkinfo           --------------------------
	.section	.note.nv.tkinfo,"",@"SHT_NOTE"
	.sectionflags	@"SHF_NOTE_NV_TKINFO"
	.tkinfo
        /*0018*/ 	.word	0x00000002
        /*0030*/ 	.string	""
        /*0030*/ 	.string	"ptxas"
        /*0030*/ 	.string	"Cuda compilation tools, release 13.0, V13.0.88"
        /*0030*/ 	.string	"Build cuda_13.0.r13.0/compiler.36424714_0"
        /*0030*/ 	.string	"-arch sm_100 -m 64 "



//--------------------- .note.nv.cuinfo           --------------------------
	.section	.note.nv.cuinfo,"",@"SHT_NOTE"
	.sectionflags	@"SHF_NOTE_NV_CUINFO"
        /*0018*/ 	.short	0x0002
        /*001a*/ 	.short	0x0064
        /*001c*/ 	.short	0x0082
	.zero		2


//--------------------- .nv.info                  --------------------------
	.section	.nv.info,"",@"SHT_CUDA_INFO"
	.align	4


	//----- nvinfo : EIATTR_REGCOUNT
	.align		4
        /*0000*/ 	.byte	0x04, 0x2f
        /*0002*/ 	.short	(.L_1 - .L_0)
	.align		4
.L_0:
        /*0004*/ 	.word	index@(_Z9vecaddgpuPfS_S_i)
        /*0008*/ 	.word	0x0000000c


	//----- nvinfo : EIATTR_FRAME_SIZE
	.align		4
.L_1:
        /*000c*/ 	.byte	0x04, 0x11
        /*000e*/ 	.short	(.L_3 - .L_2)
	.align		4
.L_2:
        /*0010*/ 	.word	index@(_Z9vecaddgpuPfS_S_i)
        /*0014*/ 	.word	0x00000000


	//----- nvinfo : EIATTR_MIN_STACK_SIZE
	.align		4
.L_3:
        /*0018*/ 	.byte	0x04, 0x12
        /*001a*/ 	.short	(.L_5 - .L_4)
	.align		4
.L_4:
        /*001c*/ 	.word	index@(_Z9vecaddgpuPfS_S_i)
        /*0020*/ 	.word	0x00000000
.L_5:


//--------------------- .nv.compat                --------------------------
	.section	.nv.compat,"",@"SHT_CUDA_COMPAT_INFO"
	.align	4
        /*0000*/ 	.byte	0x02, 0x09, 0x00, 0x00, 0x02, 0x02, 0x01, 0x00, 0x02, 0x05, 0x05, 0x00, 0x03, 0x07, 0x01, 0x01
        /*0010*/ 	.byte	0x02, 0x03, 0x00, 0x00, 0x02, 0x06, 0x01, 0x00, 0x04, 0x0b, 0x08, 0x00, 0x09, 0x00, 0x00, 0x00
        /*0020*/ 	.byte	0x00, 0x00, 0x00, 0x00


//--------------------- .nv.info._Z9vecaddgpuPfS_S_i --------------------------
	.section	.nv.info._Z9vecaddgpuPfS_S_i,"",@"SHT_CUDA_INFO"
	.sectionflags	@""
	.align	4


	//----- nvinfo : EIATTR_CUDA_API_VERSION
	.align		4
        /*0000*/ 	.byte	0x04, 0x37
        /*0002*/ 	.short	(.L_7 - .L_6)
.L_6:
        /*0004*/ 	.word	0x00000082


	//----- nvinfo : EIATTR_KPARAM_INFO
	.align		4
.L_7:
        /*0008*/ 	.byte	0x04, 0x17
        /*000a*/ 	.short	(.L_9 - .L_8)
.L_8:
        /*000c*/ 	.word	0x00000000
        /*0010*/ 	.short	0x0003
        /*0012*/ 	.short	0x0018
        /*0014*/ 	.byte	0x00, 0xf0, 0x11, 0x00


	//----- nvinfo : EIATTR_KPARAM_INFO
	.align		4
.L_9:
        /*0018*/ 	.byte	0x04, 0x17
        /*001a*/ 	.short	(.L_11 - .L_10)
.L_10:
        /*001c*/ 	.word	0x00000000
        /*0020*/ 	.short	0x0002
        /*0022*/ 	.short	0x0010
        /*0024*/ 	.byte	0x00, 0xf5, 0x21, 0x00


	//----- nvinfo : EIATTR_KPARAM_INFO
	.align		4
.L_11:
        /*0028*/ 	.byte	0x04, 0x17
        /*002a*/ 	.short	(.L_13 - .L_12)
.L_12:
        /*002c*/ 	.word	0x00000000
        /*0030*/ 	.short	0x0001
        /*0032*/ 	.short	0x0008
        /*0034*/ 	.byte	0x00, 0xf5, 0x21, 0x00


	//----- nvinfo : EIATTR_KPARAM_INFO
	.align		4
.L_13:
        /*0038*/ 	.byte	0x04, 0x17
        /*003a*/ 	.short	(.L_15 - .L_14)
.L_14:
        /*003c*/ 	.word	0x00000000
        /*0040*/ 	.short	0x0000
        /*0042*/ 	.short	0x0000
        /*0044*/ 	.byte	0x00, 0xf5, 0x21, 0x00


	//----- nvinfo : EIATTR_SPARSE_MMA_MASK
	.align		4
.L_15:
        /*0048*/ 	.byte	0x03, 0x50
        /*004a*/ 	.short	0x0000


	//----- nvinfo : EIATTR_MAXREG_COUNT
	.align		4
        /*004c*/ 	.byte	0x03, 0x1b
        /*004e*/ 	.short	0x00ff


	//----- nvinfo : EIATTR_MERCURY_ISA_VERSION
	.align		4
        /*0050*/ 	.byte	0x03, 0x5f
        /*0052*/ 	.short	0x0101


	//----- nvinfo : EIATTR_VRC_CTA_INIT_COUNT
	.align		4
        /*0054*/ 	.byte	0x02, 0x4a
	.zero		1
	.zero		1


	//----- nvinfo : EIATTR_EXIT_INSTR_OFFSETS
	.align		4
        /*0058*/ 	.byte	0x04, 0x1c
        /*005a*/ 	.short	(.L_17 - .L_16)


	//   ....[0]....
.L_16:
        /*005c*/ 	.word	0x00000070


	//   ....[1]....
        /*0060*/ 	.word	0x00000130


	//----- nvinfo : EIATTR_CBANK_PARAM_SIZE
	.align		4
.L_17:
        /*0064*/ 	.byte	0x03, 0x19
        /*0066*/ 	.short	0x001c


	//----- nvinfo : EIATTR_PARAM_CBANK
	.align		4
        /*0068*/ 	.byte	0x04, 0x0a
        /*006a*/ 	.short	(.L_19 - .L_18)
	.align		4
.L_18:
        /*006c*/ 	.word	index@(.nv.constant0._Z9vecaddgpuPfS_S_i)
        /*0070*/ 	.short	0x0380
        /*0072*/ 	.short	0x001c


	//----- nvinfo : EIATTR_SW_WAR
	.align		4
.L_19:
        /*0074*/ 	.byte	0x04, 0x36
        /*0076*/ 	.short	(.L_21 - .L_20)
.L_20:
        /*0078*/ 	.word	0x00000008
.L_21:


//--------------------- .nv.callgraph             --------------------------
	.section	.nv.callgraph,"",@"SHT_CUDA_CALLGRAPH"
	.align	4
	.sectionentsize	8
	.align		4
        /*0000*/ 	.word	0x00000000
	.align		4
        /*0004*/ 	.word	0xffffffff
	.align		4
        /*0008*/ 	.word	0x00000000
	.align		4
        /*000c*/ 	.word	0xfffffffe
	.align		4
        /*0010*/ 	.word	0x00000000
	.align		4
        /*0014*/ 	.word	0xfffffffd
	.align		4
        /*0018*/ 	.word	0x00000000
	.align		4
        /*001c*/ 	.word	0xfffffffc


//--------------------- .text._Z9vecaddgpuPfS_S_i --------------------------
	.section	.text._Z9vecaddgpuPfS_S_i,"ax",@progbits
	.align	128
        .global         _Z9vecaddgpuPfS_S_i
        .type           _Z9vecaddgpuPfS_S_i,@function
        .size           _Z9vecaddgpuPfS_S_i,(.L_x_1 - _Z9vecaddgpuPfS_S_i)
        .other          _Z9vecaddgpuPfS_S_i,@"STO_CUDA_ENTRY STV_DEFAULT"
_Z9vecaddgpuPfS_S_i:
.text._Z9vecaddgpuPfS_S_i:
[----:B------:R-:W-:Y:S01]  /*0000*/  LDC R1, c[0x0][0x37c] ;  /* 0x0000df00ff017b82 */ /* 0x000fe20000000800 */
[----:B------:R-:W0:Y:S07]  /*0010*/  S2R R9, SR_TID.X ;  /* 0x0000000000097919 */ /* 0x000e2e0000002100 */
[----:B------:R-:W0:Y:S01]  /*0020*/  S2UR UR4, SR_CTAID.X ;  /* 0x00000000000479c3 */ /* 0x000e220000002500 */
[----:B------:R-:W1:Y:S07]  /*0030*/  LDCU UR5, c[0x0][0x398] ;  /* 0x00007300ff0577ac */ /* 0x000e6e0008000800 */
[----:B------:R-:W0:Y:S02]  /*0040*/  LDC R0, c[0x0][0x360] ;  /* 0x0000d800ff007b82 */ /* 0x000e240000000800 */
[----:B0-----:R-:W-:-:S05]  /*0050*/  IMAD R9, R0, UR4, R9 ;  /* 0x0000000400097c24 */ /* 0x001fca000f8e0209 */
[----:B-1----:R-:W-:-:S13]  /*0060*/  ISETP.GE.AND P0, PT, R9, UR5, PT ;  /* 0x0000000509007c0c */ /* 0x002fda000bf06270 */
[----:B------:R-:W-:Y:S05]  /*0070*/  @P0 EXIT ;  /* 0x000000000000094d */ /* 0x000fea0003800000 */
[----:B------:R-:W0:Y:S01]  /*0080*/  LDC.64 R2, c[0x0][0x380] ;  /* 0x0000e000ff027b82 */ /* 0x000e220000000a00 */
[----:B------:R-:W1:Y:S07]  /*0090*/  LDCU.64 UR4, c[0x0][0x358] ;  /* 0x00006b00ff0477ac */ /* 0x000e6e0008000a00 */
[----:B------:R-:W2:Y:S08]  /*00a0*/  LDC.64 R4, c[0x0][0x388] ;  /* 0x0000e200ff047b82 */ /* 0x000eb00000000a00 */
[----:B------:R-:W3:Y:S01]  /*00b0*/  LDC.64 R6, c[0x0][0x390] ;  /* 0x0000e400ff067b82 */ /* 0x000ee20000000a00 */
[----:B0-----:R-:W-:-:S06]  /*00c0*/  IMAD.WIDE R2, R9, 0x4, R2 ;  /* 0x0000000409027825 */ /* 0x001fcc00078e0202 */
[----:B-1----:R-:W4:Y:S01]  /*00d0*/  LDG.E R2, desc[UR4][R2.64] ;  /* 0x0000000402027981 */ /* 0x002f22000c1e1900 */
[----:B--2---:R-:W-:-:S06]  /*00e0*/  IMAD.WIDE R4, R9, 0x4, R4 ;  /* 0x0000000409047825 */ /* 0x004fcc00078e0204 */
[----:B------:R-:W4:Y:S01]  /*00f0*/  LDG.E R5, desc[UR4][R4.64] ;  /* 0x0000000404057981 */ /* 0x000f22000c1e1900 */
[----:B---3--:R-:W-:-:S04]  /*0100*/  IMAD.WIDE R6, R9, 0x4, R6 ;  /* 0x0000000409067825 */ /* 0x008fc800078e0206 */
[----:B----4-:R-:W-:-:S05]  /*0110*/  FADD R9, R2, R5 ;  /* 0x0000000502097221 */ /* 0x010fca0000000000 */
[----:B------:R-:W-:Y:S01]  /*0120*/  STG.E desc[UR4][R6.64], R9 ;  /* 0x0000000906007986 */ /* 0x000fe2000c101904 */
[----:B------:R-:W-:Y:S05]  /*0130*/  EXIT ;  /* 0x000000000000794d */ /* 0x000fea0003800000 */
.L_x_0:
[----:B------:R-:W-:-:S00]  /*0140*/  BRA `(.L_x_0) ;  /* 0xfffffffc00fc7947 */ /* 0x000fc0000383ffff */
[----:B------:R-:W-:-:S00]  /*0150*/  NOP ;  /* 0x0000000000007918 */ /* 0x000fc00000000000 */
        /* <DEDUP_REMOVED lines=10> */
.L_x_1:


//--------------------- .nv.shared.reserved.0     --------------------------
	.section	.nv.shared.reserved.0,"aw",@nobits
	.weak		__nv_reservedSMEM_offset_0_alias
	.size		__nv_reservedSMEM_offset_0_alias, 0, 64
	.other		__nv_reservedSMEM_offset_0_alias,@"STO_CUDA_RESERVED_SHARED STV_DEFAULT"
__nv_reservedSMEM_offset_0_alias:
	.zero		0
	.zero		64


//--------------------- .nv.constant0._Z9vecaddgpuPfS_S_i --------------------------
	.section	.nv.constant0._Z9vecaddgpuPfS_S_i,"a",@progbits
	.sectionflags	@""
	.align	4
.nv.constant0._Z9vecaddgpuPfS_S_i:
	.zero		924


//--------------------- SYMBOLS --------------------------

	.type		.nv.reservedSmem.offset0,@object
	.size		.nv.reservedSmem.offset0,0x4
